//
// Generated by NVIDIA NVVM Compiler
//
// Compiler Build ID: CL-36424714
// Cuda compilation tools, release 13.0, V13.0.88
// Based on NVVM 20.0.0
//

.version 9.0
.target sm_100
.address_size 64

	// .globl	_Z14hello_from_gpuv
.extern .func  (.param .b32 func_retval0) vprintf
(
	.param .b64 vprintf_param_0,
	.param .b64 vprintf_param_1
)
;
.global .align 1 .b8 $str[8] = {37, 100, 37, 100, 37, 100, 10};

.visible .entry _Z14hello_from_gpuv()
{
	.local .align 8 .b8 	__local_depot0[16];
	.reg .b64 	%SP;
	.reg .b64 	%SPL;
	.reg .b32 	%r<6>;
	.reg .b64 	%rd<5>;

	mov.u64 	%SPL, __local_depot0;
	cvta.local.u64 	%SP, %SPL;
	add.u64 	%rd1, %SP, 0;
	add.u64 	%rd2, %SPL, 0;
	mov.u32 	%r1, %ctaid.x;
	mov.u32 	%r2, %tid.x;
	mov.u32 	%r3, %tid.y;
	st.local.v2.u32 	[%rd2], {%r1, %r2};
	st.local.u32 	[%rd2+8], %r3;
	mov.u64 	%rd3, $str;
	cvta.global.u64 	%rd4, %rd3;
	{ // callseq 0, 0
	.param .b64 param0;
	st.param.b64 	[param0], %rd4;
	.param .b64 param1;
	st.param.b64 	[param1], %rd1;
	.param .b32 retval0;
	call.uni (retval0), 
	vprintf, 
	(
	param0, 
	param1
	);
	ld.param.b32 	%r4, [retval0];
	} // callseq 0
	ret;

}


// ===== COMPILED SASS (sm_100) =====

	.target	sm_100

	.elftype	@"ET_EXEC"


//--------------------- .note.nv.tkinfo           --------------------------
	.section	.note.nv.tkinfo,"",@"SHT_NOTE"
	.sectionflags	@"SHF_NOTE_NV_TKINFO"
	.tkinfo
        /*0018*/ 	.word	0x00000002
        /*0030*/ 	.string	""
        /*0030*/ 	.string	"ptxas"
        /*0030*/ 	.string	"Cuda compilation tools, release 13.0, V13.0.88"
        /*0030*/ 	.string	"Build cuda_13.0.r13.0/compiler.36424714_0"
        /*0030*/ 	.string	"-arch sm_100 -m 64 "



//--------------------- .note.nv.cuinfo           --------------------------
	.section	.note.nv.cuinfo,"",@"SHT_NOTE"
	.sectionflags	@"SHF_NOTE_NV_CUINFO"
        /*0018*/ 	.short	0x0002
        /*001a*/ 	.short	0x0064
        /*001c*/ 	.short	0x0082
	.zero		2


//--------------------- .nv.info                  --------------------------
	.section	.nv.info,"",@"SHT_CUDA_INFO"
	.align	4


	//----- nvinfo : EIATTR_REGCOUNT
	.align		4
        /*0000*/ 	.byte	0x04, 0x2f
        /*0002*/ 	.short	(.L_2 - .L_1)
	.align		4
.L_1:
        /*0004*/ 	.word	index@(_Z14hello_from_gpuv)
        /*0008*/ 	.word	0x00000018


	//----- nvinfo : EIATTR_FRAME_SIZE
	.align		4
.L_2:
        /*000c*/ 	.byte	0x04, 0x11
        /*000e*/ 	.short	(.L_4 - .L_3)
	.align		4
.L_3:
        /*0010*/ 	.word	index@(_Z14hello_from_gpuv)
        /*0014*/ 	.word	0x00000010


	//----- nvinfo : EIATTR_MIN_STACK_SIZE
	.align		4
.L_4:
        /*0018*/ 	.byte	0x04, 0x12
        /*001a*/ 	.short	(.L_6 - .L_5)
	.align		4
.L_5:
        /*001c*/ 	.word	index@(_Z14hello_from_gpuv)
        /*0020*/ 	.word	0x00000010
.L_6:


//--------------------- .nv.compat                --------------------------
	.section	.nv.compat,"",@"SHT_CUDA_COMPAT_INFO"
	.align	4
        /*0000*/ 	.byte	0x02, 0x09, 0x00, 0x00, 0x02, 0x02, 0x01, 0x00, 0x02, 0x05, 0x05, 0x00, 0x03, 0x07, 0x01, 0x01
        /*0010*/ 	.byte	0x02, 0x03, 0x00, 0x00, 0x02, 0x06, 0x01, 0x00, 0x04, 0x0b, 0x08, 0x00, 0x09, 0x00, 0x00, 0x00
        /*0020*/ 	.byte	0x00, 0x00, 0x00, 0x00


//--------------------- .nv.info._Z14hello_from_gpuv --------------------------
	.section	.nv.info._Z14hello_from_gpuv,"",@"SHT_CUDA_INFO"
	.sectionflags	@""
	.align	4


	//----- nvinfo : EIATTR_CUDA_API_VERSION
	.align		4
        /*0000*/ 	.byte	0x04, 0x37
        /*0002*/ 	.short	(.L_8 - .L_7)
.L_7:
        /*0004*/ 	.word	0x00000082


	//----- nvinfo : EIATTR_SPARSE_MMA_MASK
	.align		4
.L_8:
        /*0008*/ 	.byte	0x03, 0x50
        /*000a*/ 	.short	0x0000


	//----- nvinfo : EIATTR_MAXREG_COUNT
	.align		4
        /*000c*/ 	.byte	0x03, 0x1b
        /*000e*/ 	.short	0x00ff


	//----- nvinfo : EIATTR_EXTERNS
	.align		4
        /*0010*/ 	.byte	0x04, 0x0f
        /*0012*/ 	.short	(.L_10 - .L_9)


	//   ....[0]....
	.align		4
.L_9:
        /*0014*/ 	.word	index@(vprintf)


	//----- nvinfo : EIATTR_MERCURY_ISA_VERSION
	.align		4
.L_10:
        /*0018*/ 	.byte	0x03, 0x5f
        /*001a*/ 	.short	0x0101


	//----- nvinfo : EIATTR_VRC_CTA_INIT_COUNT
	.align		4
        /*001c*/ 	.byte	0x02, 0x4a
	.zero		1
	.zero		1


	//----- nvinfo : EIATTR_SYSCALL_OFFSETS
	.align		4
        /*0020*/ 	.byte	0x04, 0x46
        /*0022*/ 	.short	(.L_12 - .L_11)


	//   ....[0]....
.L_11:
        /*0024*/ 	.word	0x00000110


	//----- nvinfo : EIATTR_EXIT_INSTR_OFFSETS
	.align		4
.L_12:
        /*0028*/ 	.byte	0x04, 0x1c
        /*002a*/ 	.short	(.L_14 - .L_13)


	//   ....[0]....
.L_13:
        /*002c*/ 	.word	0x00000120


	//----- nvinfo : EIATTR_SW_WAR
	.align		4
.L_14:
        /*0030*/ 	.byte	0x04, 0x36
        /*0032*/ 	.short	(.L_16 - .L_15)
.L_15:
        /*0034*/ 	.word	0x00000008
.L_16:


//--------------------- .nv.callgraph             --------------------------
	.section	.nv.callgraph,"",@"SHT_CUDA_CALLGRAPH"
	.align	4
	.sectionentsize	8
	.align		4
        /*0000*/ 	.word	0x00000000
	.align		4
        /*0004*/ 	.word	0xffffffff
	.align		4
        /*0008*/ 	.word	index@(_Z14hello_from_gpuv)
	.align		4
        /*000c*/ 	.word	index@(vprintf)
	.align		4
        /*0010*/ 	.word	0x00000000
	.align		4
        /*0014*/ 	.word	0xfffffffe
	.align		4
        /*0018*/ 	.word	0x00000000
	.align		4
        /*001c*/ 	.word	0xfffffffd
	.align		4
        /*0020*/ 	.word	0x00000000
	.align		4
        /*0024*/ 	.word	0xfffffffc


//--------------------- .nv.constant4             --------------------------
	.section	.nv.constant4,"a",@progbits
	.align	8
	.align		8
.nv.constant4:
        /*0000*/ 	.dword	vprintf
	.align		8
        /*0008*/ 	.dword	$str


//--------------------- .text._Z14hello_from_gpuv --------------------------
	.section	.text._Z14hello_from_gpuv,"ax",@progbits
	.align	128
        .global         _Z14hello_from_gpuv
        .type           _Z14hello_from_gpuv,@function
        .size           _Z14hello_from_gpuv,(.L_x_2 - _Z14hello_from_gpuv)
        .other          _Z14hello_from_gpuv,@"STO_CUDA_ENTRY STV_DEFAULT"
_Z14hello_from_gpuv:
.text._Z14hello_from_gpuv:
[----:B------:R-:W0:Y:S01]  /*0000*/  LDC R1, c[0x0][0x37c] ;  /* 0x0000df00ff017b82 */ /* 0x000e220000000800 */
[----:B------:R-:W1:Y:S01]  /*0010*/  S2R R8, SR_CTAID.X ;  /* 0x0000000000087919 */ /* 0x000e620000002500 */
[----:B0-----:R-:W-:Y:S01]  /*0020*/  VIADD R1, R1, 0xfffffff0 ;  /* 0xfffffff001017836 */ /* 0x001fe20000000000 */
[----:B------:R-:W-:Y:S01]  /*0030*/  MOV R0, 0x0 ;  /* 0x0000000000007802 */ /* 0x000fe20000000f00 */
[----:B------:R-:W0:Y:S01]  /*0040*/  LDCU UR4, c[0x0][0x2f8] ;  /* 0x00005f00ff0477ac */ /* 0x000e220008000800 */
[----:B------:R-:W1:Y:S03]  /*0050*/  S2R R9, SR_TID.X ;  /* 0x0000000000097919 */ /* 0x000e660000002100 */
[----:B------:R2:W3:Y:S01]  /*0060*/  LDC.64 R2, c[0x4][R0] ;  /* 0x0100000000027b82 */ /* 0x0004e20000000a00 */
[----:B------:R-:W4:Y:S01]  /*0070*/  LDCU.64 UR6, c[0x4][0x8] ;  /* 0x01000100ff0677ac */ /* 0x000f220008000a00 */
[----:B------:R-:W5:Y:S01]  /*0080*/  S2R R10, SR_TID.Y ;  /* 0x00000000000a7919 */ /* 0x000f620000002200 */
[----:B------:R-:W2:Y:S01]  /*0090*/  LDCU UR5, c[0x0][0x2fc] ;  /* 0x00005f80ff0577ac */ /* 0x000ea20008000800 */
[----:B0-----:R-:W-:Y:S01]  /*00a0*/  IADD3 R6, P0, PT, R1, UR4, RZ ;  /* 0x0000000401067c10 */ /* 0x001fe2000ff1e0ff */
[----:B----4-:R-:W-:Y:S01]  /*00b0*/  IMAD.U32 R4, RZ, RZ, UR6 ;  /* 0x00000006ff047e24 */ /* 0x010fe2000f8e00ff */
[----:B------:R-:W-:-:S03]  /*00c0*/  MOV R5, UR7 ;  /* 0x0000000700057c02 */ /* 0x000fc60008000f00 */
[----:B--2---:R-:W-:Y:S01]  /*00d0*/  IMAD.X R7, RZ, RZ, UR5, P0 ;  /* 0x00000005ff077e24 */ /* 0x004fe200080e06ff */
[----:B-1----:R0:W-:Y:S04]  /*00e0*/  STL.64 [R1], R8 ;  /* 0x0000000801007387 */ /* 0x0021e80000100a00 */
[----:B-----5:R0:W-:Y:S03]  /*00f0*/  STL [R1+0x8], R10 ;  /* 0x0000080a01007387 */ /* 0x0201e60000100800 */
[----:B------:R-:W-:-:S07]  /*0100*/  LEPC R20, `(.L_x_0) ;  /* 0x000000001014794e */ /* 0x000fce0000000000 */
[----:B0--3--:R-:W-:Y:S05]  /*0110*/  CALL.ABS.NOINC R2 ;  /* 0x0000000002007343 */ /* 0x009fea0003c00000 */
.L_x_0:
[----:B------:R-:W-:Y:S05]  /*0120*/  EXIT ;  /* 0x000000000000794d */ /* 0x000fea0003800000 */
.L_x_1:
[----:B------:R-:W-:-:S00]  /*0130*/  BRA `(.L_x_1) ;  /* 0xfffffffc00fc7947 */ /* 0x000fc0000383ffff */
[----:B------:R-:W-:-:S00]  /*0140*/  NOP ;  /* 0x0000000000007918 */ /* 0x000fc00000000000 */
        /* <DEDUP_REMOVED lines=11> */
.L_x_2:


//--------------------- .nv.global.init           --------------------------
	.section	.nv.global.init,"aw",@progbits
.nv.global.init:
	.type		$str,@object
	.size		$str,(.L_0 - $str)
$str:
        /*0000*/ 	.byte	0x25, 0x64, 0x25, 0x64, 0x25, 0x64, 0x0a, 0x00
.L_0:


//--------------------- .nv.shared.reserved.0     --------------------------
	.section	.nv.shared.reserved.0,"aw",@nobits
	.weak		__nv_reservedSMEM_offset_0_alias
	.size		__nv_reservedSMEM_offset_0_alias, 0, 64
	.other		__nv_reservedSMEM_offset_0_alias,@"STO_CUDA_RESERVED_SHARED STV_DEFAULT"
__nv_reservedSMEM_offset_0_alias:
	.zero		0
	.zero		64


//--------------------- .nv.constant0._Z14hello_from_gpuv --------------------------
	.section	.nv.constant0._Z14hello_from_gpuv,"a",@progbits
	.sectionflags	@""
	.align	4
.nv.constant0._Z14hello_from_gpuv:
	.zero		896


//--------------------- SYMBOLS --------------------------

	.type		.nv.reservedSmem.offset0,@object
	.size		.nv.reservedSmem.offset0,0x4
	.type		vprintf,@function
